//
// Generated by NVIDIA NVVM Compiler
//
// Compiler Build ID: CL-36424714
// Cuda compilation tools, release 13.0, V13.0.88
// Based on NVVM 20.0.0
//

.version 9.0
.target sm_100
.address_size 64

	// .globl	_Z10test_speedPf
// _ZZ10test_speedPfE5sdata has been demoted
.global .align 1 .b8 _ZN34_INTERNAL_b800601e_4_k_cu_92fa3aa54cuda3std3__45__cpo5beginE[1];
.global .align 1 .b8 _ZN34_INTERNAL_b800601e_4_k_cu_92fa3aa54cuda3std3__45__cpo3endE[1];
.global .align 1 .b8 _ZN34_INTERNAL_b800601e_4_k_cu_92fa3aa54cuda3std3__45__cpo6cbeginE[1];
.global .align 1 .b8 _ZN34_INTERNAL_b800601e_4_k_cu_92fa3aa54cuda3std3__45__cpo4cendE[1];
.global .align 1 .b8 _ZN34_INTERNAL_b800601e_4_k_cu_92fa3aa54cuda3std3__45__cpo6rbeginE[1];
.global .align 1 .b8 _ZN34_INTERNAL_b800601e_4_k_cu_92fa3aa54cuda3std3__45__cpo4rendE[1];
.global .align 1 .b8 _ZN34_INTERNAL_b800601e_4_k_cu_92fa3aa54cuda3std3__45__cpo7crbeginE[1];
.global .align 1 .b8 _ZN34_INTERNAL_b800601e_4_k_cu_92fa3aa54cuda3std3__45__cpo5crendE[1];
.global .align 1 .b8 _ZN34_INTERNAL_b800601e_4_k_cu_92fa3aa54cuda3std3__436_GLOBAL__N__b800601e_4_k_cu_92fa3aa56ignoreE[1];
.global .align 1 .b8 _ZN34_INTERNAL_b800601e_4_k_cu_92fa3aa54cuda3std3__419piecewise_constructE[1];
.global .align 1 .b8 _ZN34_INTERNAL_b800601e_4_k_cu_92fa3aa54cuda3std3__48in_placeE[1];
.global .align 1 .b8 _ZN34_INTERNAL_b800601e_4_k_cu_92fa3aa54cuda3std3__420unreachable_sentinelE[1];
.global .align 1 .b8 _ZN34_INTERNAL_b800601e_4_k_cu_92fa3aa54cuda3std3__47nulloptE[1];
.global .align 1 .b8 _ZN34_INTERNAL_b800601e_4_k_cu_92fa3aa54cuda3std3__48unexpectE[1];
.global .align 1 .b8 _ZN34_INTERNAL_b800601e_4_k_cu_92fa3aa54cuda3std6ranges3__45__cpo4swapE[1];
.global .align 1 .b8 _ZN34_INTERNAL_b800601e_4_k_cu_92fa3aa54cuda3std6ranges3__45__cpo9iter_moveE[1];
.global .align 1 .b8 _ZN34_INTERNAL_b800601e_4_k_cu_92fa3aa54cuda3std6ranges3__45__cpo5beginE[1];
.global .align 1 .b8 _ZN34_INTERNAL_b800601e_4_k_cu_92fa3aa54cuda3std6ranges3__45__cpo3endE[1];
.global .align 1 .b8 _ZN34_INTERNAL_b800601e_4_k_cu_92fa3aa54cuda3std6ranges3__45__cpo6cbeginE[1];
.global .align 1 .b8 _ZN34_INTERNAL_b800601e_4_k_cu_92fa3aa54cuda3std6ranges3__45__cpo4cendE[1];
.global .align 1 .b8 _ZN34_INTERNAL_b800601e_4_k_cu_92fa3aa54cuda3std6ranges3__45__cpo7advanceE[1];
.global .align 1 .b8 _ZN34_INTERNAL_b800601e_4_k_cu_92fa3aa54cuda3std6ranges3__45__cpo9iter_swapE[1];
.global .align 1 .b8 _ZN34_INTERNAL_b800601e_4_k_cu_92fa3aa54cuda3std6ranges3__45__cpo4nextE[1];
.global .align 1 .b8 _ZN34_INTERNAL_b800601e_4_k_cu_92fa3aa54cuda3std6ranges3__45__cpo4prevE[1];
.global .align 1 .b8 _ZN34_INTERNAL_b800601e_4_k_cu_92fa3aa54cuda3std6ranges3__45__cpo4dataE[1];
.global .align 1 .b8 _ZN34_INTERNAL_b800601e_4_k_cu_92fa3aa54cuda3std6ranges3__45__cpo5cdataE[1];
.global .align 1 .b8 _ZN34_INTERNAL_b800601e_4_k_cu_92fa3aa54cuda3std6ranges3__45__cpo4sizeE[1];
.global .align 1 .b8 _ZN34_INTERNAL_b800601e_4_k_cu_92fa3aa54cuda3std6ranges3__45__cpo5ssizeE[1];
.global .align 1 .b8 _ZN34_INTERNAL_b800601e_4_k_cu_92fa3aa54cuda3std6ranges3__45__cpo8distanceE[1];
.global .align 1 .b8 _ZN34_INTERNAL_b800601e_4_k_cu_92fa3aa56thrust24THRUST_300001_SM_1000_NS8cuda_cub3parE[1];
.global .align 1 .b8 _ZN34_INTERNAL_b800601e_4_k_cu_92fa3aa56thrust24THRUST_300001_SM_1000_NS8cuda_cub10par_nosyncE[1];
.global .align 1 .b8 _ZN34_INTERNAL_b800601e_4_k_cu_92fa3aa56thrust24THRUST_300001_SM_1000_NS6system6detail10sequential3seqE[1];
.global .align 1 .b8 _ZN34_INTERNAL_b800601e_4_k_cu_92fa3aa56thrust24THRUST_300001_SM_1000_NS6system3cpp3parE[1];
.global .align 1 .b8 _ZN34_INTERNAL_b800601e_4_k_cu_92fa3aa56thrust24THRUST_300001_SM_1000_NS12placeholders2_1E[1];
.global .align 1 .b8 _ZN34_INTERNAL_b800601e_4_k_cu_92fa3aa56thrust24THRUST_300001_SM_1000_NS12placeholders2_2E[1];
.global .align 1 .b8 _ZN34_INTERNAL_b800601e_4_k_cu_92fa3aa56thrust24THRUST_300001_SM_1000_NS12placeholders2_3E[1];
.global .align 1 .b8 _ZN34_INTERNAL_b800601e_4_k_cu_92fa3aa56thrust24THRUST_300001_SM_1000_NS12placeholders2_4E[1];
.global .align 1 .b8 _ZN34_INTERNAL_b800601e_4_k_cu_92fa3aa56thrust24THRUST_300001_SM_1000_NS12placeholders2_5E[1];
.global .align 1 .b8 _ZN34_INTERNAL_b800601e_4_k_cu_92fa3aa56thrust24THRUST_300001_SM_1000_NS12placeholders2_6E[1];
.global .align 1 .b8 _ZN34_INTERNAL_b800601e_4_k_cu_92fa3aa56thrust24THRUST_300001_SM_1000_NS12placeholders2_7E[1];
.global .align 1 .b8 _ZN34_INTERNAL_b800601e_4_k_cu_92fa3aa56thrust24THRUST_300001_SM_1000_NS12placeholders2_8E[1];
.global .align 1 .b8 _ZN34_INTERNAL_b800601e_4_k_cu_92fa3aa56thrust24THRUST_300001_SM_1000_NS12placeholders2_9E[1];
.global .align 1 .b8 _ZN34_INTERNAL_b800601e_4_k_cu_92fa3aa56thrust24THRUST_300001_SM_1000_NS12placeholders3_10E[1];
.global .align 1 .b8 _ZN34_INTERNAL_b800601e_4_k_cu_92fa3aa56thrust24THRUST_300001_SM_1000_NS3seqE[1];
.global .align 1 .b8 _ZN34_INTERNAL_b800601e_4_k_cu_92fa3aa56thrust24THRUST_300001_SM_1000_NS6deviceE[1];

.visible .entry _Z10test_speedPf(
	.param .u64 .ptr .align 1 _Z10test_speedPf_param_0
)
{
	.reg .pred 	%p<3>;
	.reg .b32 	%r<11>;
	.reg .b32 	%f<69>;
	.reg .b64 	%rd<6>;
	// demoted variable
	.shared .align 4 .b8 _ZZ10test_speedPfE5sdata[128];
	mov.u32 	%r1, %tid.x;
	setp.gt.u32 	%p1, %r1, 31;
	@%p1 bra 	$L__BB0_2;
	shl.b32 	%r4, %r1, 2;
	mov.u32 	%r5, _ZZ10test_speedPfE5sdata;
	add.s32 	%r6, %r5, %r4;
	mov.b32 	%r7, 1065353216;
	st.shared.u32 	[%r6], %r7;
$L__BB0_2:
	bar.sync 	0;
	ld.shared.f32 	%f1, [_ZZ10test_speedPfE5sdata];
	ld.shared.f32 	%f2, [_ZZ10test_speedPfE5sdata+4];
	ld.shared.f32 	%f3, [_ZZ10test_speedPfE5sdata+8];
	ld.shared.f32 	%f4, [_ZZ10test_speedPfE5sdata+12];
	ld.shared.f32 	%f5, [_ZZ10test_speedPfE5sdata+16];
	ld.shared.f32 	%f6, [_ZZ10test_speedPfE5sdata+20];
	ld.shared.f32 	%f7, [_ZZ10test_speedPfE5sdata+24];
	ld.shared.f32 	%f8, [_ZZ10test_speedPfE5sdata+28];
	ld.shared.f32 	%f9, [_ZZ10test_speedPfE5sdata+32];
	ld.shared.f32 	%f10, [_ZZ10test_speedPfE5sdata+36];
	ld.shared.f32 	%f11, [_ZZ10test_speedPfE5sdata+40];
	ld.shared.f32 	%f12, [_ZZ10test_speedPfE5sdata+44];
	ld.shared.f32 	%f13, [_ZZ10test_speedPfE5sdata+48];
	ld.shared.f32 	%f14, [_ZZ10test_speedPfE5sdata+52];
	ld.shared.f32 	%f15, [_ZZ10test_speedPfE5sdata+56];
	ld.shared.f32 	%f16, [_ZZ10test_speedPfE5sdata+60];
	ld.shared.f32 	%f17, [_ZZ10test_speedPfE5sdata+64];
	ld.shared.f32 	%f18, [_ZZ10test_speedPfE5sdata+68];
	ld.shared.f32 	%f19, [_ZZ10test_speedPfE5sdata+72];
	ld.shared.f32 	%f20, [_ZZ10test_speedPfE5sdata+76];
	ld.shared.f32 	%f21, [_ZZ10test_speedPfE5sdata+80];
	ld.shared.f32 	%f22, [_ZZ10test_speedPfE5sdata+84];
	ld.shared.f32 	%f23, [_ZZ10test_speedPfE5sdata+88];
	ld.shared.f32 	%f24, [_ZZ10test_speedPfE5sdata+92];
	ld.shared.f32 	%f25, [_ZZ10test_speedPfE5sdata+96];
	ld.shared.f32 	%f26, [_ZZ10test_speedPfE5sdata+100];
	ld.shared.f32 	%f27, [_ZZ10test_speedPfE5sdata+104];
	ld.shared.f32 	%f28, [_ZZ10test_speedPfE5sdata+108];
	ld.shared.f32 	%f29, [_ZZ10test_speedPfE5sdata+112];
	ld.shared.f32 	%f30, [_ZZ10test_speedPfE5sdata+116];
	ld.shared.f32 	%f31, [_ZZ10test_speedPfE5sdata+120];
	mov.f32 	%f68, 0f3F800000;
	mov.b32 	%r10, 0;
	ld.shared.f32 	%f32, [_ZZ10test_speedPfE5sdata+124];
$L__BB0_3:
	mul.f32 	%f36, %f68, %f1;
	mul.f32 	%f37, %f36, %f2;
	mul.f32 	%f38, %f37, %f3;
	mul.f32 	%f39, %f38, %f4;
	mul.f32 	%f40, %f39, %f5;
	mul.f32 	%f41, %f40, %f6;
	mul.f32 	%f42, %f41, %f7;
	mul.f32 	%f43, %f42, %f8;
	mul.f32 	%f44, %f43, %f9;
	mul.f32 	%f45, %f44, %f10;
	mul.f32 	%f46, %f45, %f11;
	mul.f32 	%f47, %f46, %f12;
	mul.f32 	%f48, %f47, %f13;
	mul.f32 	%f49, %f48, %f14;
	mul.f32 	%f50, %f49, %f15;
	mul.f32 	%f51, %f50, %f16;
	mul.f32 	%f52, %f51, %f17;
	mul.f32 	%f53, %f52, %f18;
	mul.f32 	%f54, %f53, %f19;
	mul.f32 	%f55, %f54, %f20;
	mul.f32 	%f56, %f55, %f21;
	mul.f32 	%f57, %f56, %f22;
	mul.f32 	%f58, %f57, %f23;
	mul.f32 	%f59, %f58, %f24;
	mul.f32 	%f60, %f59, %f25;
	mul.f32 	%f61, %f60, %f26;
	mul.f32 	%f62, %f61, %f27;
	mul.f32 	%f63, %f62, %f28;
	mul.f32 	%f64, %f63, %f29;
	mul.f32 	%f65, %f64, %f30;
	mul.f32 	%f66, %f65, %f31;
	mul.f32 	%f68, %f66, %f32;
	add.s32 	%r10, %r10, 32;
	setp.ne.s32 	%p2, %r10, 1000000;
	@%p2 bra 	$L__BB0_3;
	ld.param.u64 	%rd5, [_Z10test_speedPf_param_0];
	cvta.to.global.u64 	%rd2, %rd5;
	add.f32 	%f67, %f68, 0f3F800000;
	mov.u32 	%r9, %tid.x;
	mul.wide.u32 	%rd3, %r9, 4;
	add.s64 	%rd4, %rd2, %rd3;
	st.global.f32 	[%rd4], %f67;
	ret;

}
	// .globl	_ZN3cub18CUB_300001_SM_10006detail11EmptyKernelIvEEvv
.visible .entry _ZN3cub18CUB_300001_SM_10006detail11EmptyKernelIvEEvv()
{


	ret;

}


// ===== COMPILED SASS (sm_100) =====

	.target	sm_100

	.elftype	@"ET_EXEC"


//--------------------- .note.nv.tkinfo           --------------------------
	.section	.note.nv.tkinfo,"",@"SHT_NOTE"
	.sectionflags	@"SHF_NOTE_NV_TKINFO"
	.tkinfo
        /*0018*/ 	.word	0x00000002
        /*0030*/ 	.string	""
        /*0030*/ 	.string	"ptxas"
        /*0030*/ 	.string	"Cuda compilation tools, release 13.0, V13.0.88"
        /*0030*/ 	.string	"Build cuda_13.0.r13.0/compiler.36424714_0"
        /*0030*/ 	.string	"-arch sm_100 -m 64 "



//--------------------- .note.nv.cuinfo           --------------------------
	.section	.note.nv.cuinfo,"",@"SHT_NOTE"
	.sectionflags	@"SHF_NOTE_NV_CUINFO"
        /*0018*/ 	.short	0x0002
        /*001a*/ 	.short	0x0064
        /*001c*/ 	.short	0x0082
	.zero		2


//--------------------- .nv.info                  --------------------------
	.section	.nv.info,"",@"SHT_CUDA_INFO"
	.align	4


	//----- nvinfo : EIATTR_REGCOUNT
	.align		4
        /*0000*/ 	.byte	0x04, 0x2f
        /*0002*/ 	.short	(.L_46 - .L_45)
	.align		4
.L_45:
        /*0004*/ 	.word	index@(_Z10test_speedPf)
        /*0008*/ 	.word	0x00000022


	//----- nvinfo : EIATTR_FRAME_SIZE
	.align		4
.L_46:
        /*000c*/ 	.byte	0x04, 0x11
        /*000e*/ 	.short	(.L_48 - .L_47)
	.align		4
.L_47:
        /*0010*/ 	.word	index@(_Z10test_speedPf)
        /*0014*/ 	.word	0x00000000


	//----- nvinfo : EIATTR_REGCOUNT
	.align		4
.L_48:
        /*0018*/ 	.byte	0x04, 0x2f
        /*001a*/ 	.short	(.L_50 - .L_49)
	.align		4
.L_49:
        /*001c*/ 	.word	index@(_ZN3cub18CUB_300001_SM_10006detail11EmptyKernelIvEEvv)
        /*0020*/ 	.word	0x00000004


	//----- nvinfo : EIATTR_FRAME_SIZE
	.align		4
.L_50:
        /*0024*/ 	.byte	0x04, 0x11
        /*0026*/ 	.short	(.L_52 - .L_51)
	.align		4
.L_51:
        /*0028*/ 	.word	index@(_ZN3cub18CUB_300001_SM_10006detail11EmptyKernelIvEEvv)
        /*002c*/ 	.word	0x00000000


	//----- nvinfo : EIATTR_MIN_STACK_SIZE
	.align		4
.L_52:
        /*0030*/ 	.byte	0x04, 0x12
        /*0032*/ 	.short	(.L_54 - .L_53)
	.align		4
.L_53:
        /*0034*/ 	.word	index@(_ZN3cub18CUB_300001_SM_10006detail11EmptyKernelIvEEvv)
        /*0038*/ 	.word	0x00000000


	//----- nvinfo : EIATTR_MIN_STACK_SIZE
	.align		4
.L_54:
        /*003c*/ 	.byte	0x04, 0x12
        /*003e*/ 	.short	(.L_56 - .L_55)
	.align		4
.L_55:
        /*0040*/ 	.word	index@(_Z10test_speedPf)
        /*0044*/ 	.word	0x00000000
.L_56:


//--------------------- .nv.compat                --------------------------
	.section	.nv.compat,"",@"SHT_CUDA_COMPAT_INFO"
	.align	4
        /*0000*/ 	.byte	0x02, 0x09, 0x00, 0x00, 0x02, 0x02, 0x01, 0x00, 0x02, 0x05, 0x05, 0x00, 0x03, 0x07, 0x01, 0x01
        /*0010*/ 	.byte	0x02, 0x03, 0x00, 0x00, 0x02, 0x06, 0x01, 0x00, 0x04, 0x0b, 0x08, 0x00, 0x09, 0x00, 0x00, 0x00
        /*0020*/ 	.byte	0x00, 0x00, 0x00, 0x00


//--------------------- .nv.info._ZN3cub18CUB_300001_SM_10006detail11EmptyKernelIvEEvv --------------------------
	.section	.nv.info._ZN3cub18CUB_300001_SM_10006detail11EmptyKernelIvEEvv,"",@"SHT_CUDA_INFO"
	.sectionflags	@""
	.align	4


	//----- nvinfo : EIATTR_CUDA_API_VERSION
	.align		4
        /*0000*/ 	.byte	0x04, 0x37
        /*0002*/ 	.short	(.L_58 - .L_57)
.L_57:
        /*0004*/ 	.word	0x00000082


	//----- nvinfo : EIATTR_SPARSE_MMA_MASK
	.align		4
.L_58:
        /*0008*/ 	.byte	0x03, 0x50
        /*000a*/ 	.short	0x0000


	//----- nvinfo : EIATTR_MAXREG_COUNT
	.align		4
        /*000c*/ 	.byte	0x03, 0x1b
        /*000e*/ 	.short	0x00ff


	//----- nvinfo : EIATTR_MERCURY_ISA_VERSION
	.align		4
        /*0010*/ 	.byte	0x03, 0x5f
        /*0012*/ 	.short	0x0101


	//----- nvinfo : EIATTR_VRC_CTA_INIT_COUNT
	.align		4
        /*0014*/ 	.byte	0x02, 0x4a
	.zero		1
	.zero		1


	//----- nvinfo : EIATTR_EXIT_INSTR_OFFSETS
	.align		4
        /*0018*/ 	.byte	0x04, 0x1c
        /*001a*/ 	.short	(.L_60 - .L_59)


	//   ....[0]....
.L_59:
        /*001c*/ 	.word	0x00000010


	//----- nvinfo : EIATTR_SW_WAR
	.align		4
.L_60:
        /*0020*/ 	.byte	0x04, 0x36
        /*0022*/ 	.short	(.L_62 - .L_61)
.L_61:
        /*0024*/ 	.word	0x00000008
.L_62:


//--------------------- .nv.info._Z10test_speedPf --------------------------
	.section	.nv.info._Z10test_speedPf,"",@"SHT_CUDA_INFO"
	.sectionflags	@""
	.align	4


	//----- nvinfo : EIATTR_CUDA_API_VERSION
	.align		4
        /*0000*/ 	.byte	0x04, 0x37
        /*0002*/ 	.short	(.L_64 - .L_63)
.L_63:
        /*0004*/ 	.word	0x00000082


	//----- nvinfo : EIATTR_KPARAM_INFO
	.align		4
.L_64:
        /*0008*/ 	.byte	0x04, 0x17
        /*000a*/ 	.short	(.L_66 - .L_65)
.L_65:
        /*000c*/ 	.word	0x00000000
        /*0010*/ 	.short	0x0000
        /*0012*/ 	.short	0x0000
        /*0014*/ 	.byte	0x00, 0xf5, 0x21, 0x00


	//----- nvinfo : EIATTR_SPARSE_MMA_MASK
	.align		4
.L_66:
        /*0018*/ 	.byte	0x03, 0x50
        /*001a*/ 	.short	0x0000


	//----- nvinfo : EIATTR_MAXREG_COUNT
	.align		4
        /*001c*/ 	.byte	0x03, 0x1b
        /*001e*/ 	.short	0x00ff


	//----- nvinfo : EIATTR_NUM_BARRIERS
	.align		4
        /*0020*/ 	.byte	0x02, 0x4c
        /*0022*/ 	.byte	0x01
	.zero		1


	//----- nvinfo : EIATTR_MERCURY_ISA_VERSION
	.align		4
        /*0024*/ 	.byte	0x03, 0x5f
        /*0026*/ 	.short	0x0101


	//----- nvinfo : EIATTR_VRC_CTA_INIT_COUNT
	.align		4
        /*0028*/ 	.byte	0x02, 0x4a
	.zero		1
	.zero		1


	//----- nvinfo : EIATTR_EXIT_INSTR_OFFSETS
	.align		4
        /*002c*/ 	.byte	0x04, 0x1c
        /*002e*/ 	.short	(.L_68 - .L_67)


	//   ....[0]....
.L_67:
        /*0030*/ 	.word	0x00001640


	//----- nvinfo : EIATTR_CBANK_PARAM_SIZE
	.align		4
.L_68:
        /*0034*/ 	.byte	0x03, 0x19
        /*0036*/ 	.short	0x0008


	//----- nvinfo : EIATTR_PARAM_CBANK
	.align		4
        /*0038*/ 	.byte	0x04, 0x0a
        /*003a*/ 	.short	(.L_70 - .L_69)
	.align		4
.L_69:
        /*003c*/ 	.word	index@(.nv.constant0._Z10test_speedPf)
        /*0040*/ 	.short	0x0380
        /*0042*/ 	.short	0x0008


	//----- nvinfo : EIATTR_SW_WAR
	.align		4
.L_70:
        /*0044*/ 	.byte	0x04, 0x36
        /*0046*/ 	.short	(.L_72 - .L_71)
.L_71:
        /*0048*/ 	.word	0x00000008
.L_72:


//--------------------- .nv.callgraph             --------------------------
	.section	.nv.callgraph,"",@"SHT_CUDA_CALLGRAPH"
	.align	4
	.sectionentsize	8
	.align		4
        /*0000*/ 	.word	0x00000000
	.align		4
        /*0004*/ 	.word	0xffffffff
	.align		4
        /*0008*/ 	.word	0x00000000
	.align		4
        /*000c*/ 	.word	0xfffffffe
	.align		4
        /*0010*/ 	.word	0x00000000
	.align		4
        /*0014*/ 	.word	0xfffffffd
	.align		4
        /*0018*/ 	.word	0x00000000
	.align		4
        /*001c*/ 	.word	0xfffffffc


//--------------------- .nv.constant4             --------------------------
	.section	.nv.constant4,"a",@progbits
	.align	8
	.align		8
.nv.constant4:
        /*0000*/ 	.dword	_ZN34_INTERNAL_b800601e_4_k_cu_92fa3aa54cuda3std3__45__cpo5beginE
	.align		8
        /*0008*/ 	.dword	_ZN34_INTERNAL_b800601e_4_k_cu_92fa3aa54cuda3std3__45__cpo3endE
	.align		8
        /*0010*/ 	.dword	_ZN34_INTERNAL_b800601e_4_k_cu_92fa3aa54cuda3std3__45__cpo6cbeginE
	.align		8
        /*0018*/ 	.dword	_ZN34_INTERNAL_b800601e_4_k_cu_92fa3aa54cuda3std3__45__cpo4cendE
	.align		8
        /*0020*/ 	.dword	_ZN34_INTERNAL_b800601e_4_k_cu_92fa3aa54cuda3std3__45__cpo6rbeginE
	.align		8
        /*0028*/ 	.dword	_ZN34_INTERNAL_b800601e_4_k_cu_92fa3aa54cuda3std3__45__cpo4rendE
	.align		8
        /*0030*/ 	.dword	_ZN34_INTERNAL_b800601e_4_k_cu_92fa3aa54cuda3std3__45__cpo7crbeginE
	.align		8
        /*0038*/ 	.dword	_ZN34_INTERNAL_b800601e_4_k_cu_92fa3aa54cuda3std3__45__cpo5crendE
	.align		8
        /*0040*/ 	.dword	_ZN34_INTERNAL_b800601e_4_k_cu_92fa3aa54cuda3std3__436_GLOBAL__N__b800601e_4_k_cu_92fa3aa56ignoreE
	.align		8
        /*0048*/ 	.dword	_ZN34_INTERNAL_b800601e_4_k_cu_92fa3aa54cuda3std3__419piecewise_constructE
	.align		8
        /*0050*/ 	.dword	_ZN34_INTERNAL_b800601e_4_k_cu_92fa3aa54cuda3std3__48in_placeE
	.align		8
        /*0058*/ 	.dword	_ZN34_INTERNAL_b800601e_4_k_cu_92fa3aa54cuda3std3__420unreachable_sentinelE
	.align		8
        /*0060*/ 	.dword	_ZN34_INTERNAL_b800601e_4_k_cu_92fa3aa54cuda3std3__47nulloptE
	.align		8
        /*0068*/ 	.dword	_ZN34_INTERNAL_b800601e_4_k_cu_92fa3aa54cuda3std3__48unexpectE
	.align		8
        /*0070*/ 	.dword	_ZN34_INTERNAL_b800601e_4_k_cu_92fa3aa54cuda3std6ranges3__45__cpo4swapE
	.align		8
        /*0078*/ 	.dword	_ZN34_INTERNAL_b800601e_4_k_cu_92fa3aa54cuda3std6ranges3__45__cpo9iter_moveE
	.align		8
        /*0080*/ 	.dword	_ZN34_INTERNAL_b800601e_4_k_cu_92fa3aa54cuda3std6ranges3__45__cpo5beginE
	.align		8
        /*0088*/ 	.dword	_ZN34_INTERNAL_b800601e_4_k_cu_92fa3aa54cuda3std6ranges3__45__cpo3endE
	.align		8
        /*0090*/ 	.dword	_ZN34_INTERNAL_b800601e_4_k_cu_92fa3aa54cuda3std6ranges3__45__cpo6cbeginE
	.align		8
        /*0098*/ 	.dword	_ZN34_INTERNAL_b800601e_4_k_cu_92fa3aa54cuda3std6ranges3__45__cpo4cendE
	.align		8
        /*00a0*/ 	.dword	_ZN34_INTERNAL_b800601e_4_k_cu_92fa3aa54cuda3std6ranges3__45__cpo7advanceE
	.align		8
        /*00a8*/ 	.dword	_ZN34_INTERNAL_b800601e_4_k_cu_92fa3aa54cuda3std6ranges3__45__cpo9iter_swapE
	.align		8
        /*00b0*/ 	.dword	_ZN34_INTERNAL_b800601e_4_k_cu_92fa3aa54cuda3std6ranges3__45__cpo4nextE
	.align		8
        /*00b8*/ 	.dword	_ZN34_INTERNAL_b800601e_4_k_cu_92fa3aa54cuda3std6ranges3__45__cpo4prevE
	.align		8
        /*00c0*/ 	.dword	_ZN34_INTERNAL_b800601e_4_k_cu_92fa3aa54cuda3std6ranges3__45__cpo4dataE
	.align		8
        /*00c8*/ 	.dword	_ZN34_INTERNAL_b800601e_4_k_cu_92fa3aa54cuda3std6ranges3__45__cpo5cdataE
	.align		8
        /*00d0*/ 	.dword	_ZN34_INTERNAL_b800601e_4_k_cu_92fa3aa54cuda3std6ranges3__45__cpo4sizeE
	.align		8
        /*00d8*/ 	.dword	_ZN34_INTERNAL_b800601e_4_k_cu_92fa3aa54cuda3std6ranges3__45__cpo5ssizeE
	.align		8
        /*00e0*/ 	.dword	_ZN34_INTERNAL_b800601e_4_k_cu_92fa3aa54cuda3std6ranges3__45__cpo8distanceE
	.align		8
        /*00e8*/ 	.dword	_ZN34_INTERNAL_b800601e_4_k_cu_92fa3aa56thrust24THRUST_300001_SM_1000_NS8cuda_cub3parE
	.align		8
        /*00f0*/ 	.dword	_ZN34_INTERNAL_b800601e_4_k_cu_92fa3aa56thrust24THRUST_300001_SM_1000_NS8cuda_cub10par_nosyncE
	.align		8
        /*00f8*/ 	.dword	_ZN34_INTERNAL_b800601e_4_k_cu_92fa3aa56thrust24THRUST_300001_SM_1000_NS6system6detail10sequential3seqE
	.align		8
        /*0100*/ 	.dword	_ZN34_INTERNAL_b800601e_4_k_cu_92fa3aa56thrust24THRUST_300001_SM_1000_NS6system3cpp3parE
	.align		8
        /*0108*/ 	.dword	_ZN34_INTERNAL_b800601e_4_k_cu_92fa3aa56thrust24THRUST_300001_SM_1000_NS12placeholders2_1E
	.align		8
        /*0110*/ 	.dword	_ZN34_INTERNAL_b800601e_4_k_cu_92fa3aa56thrust24THRUST_300001_SM_1000_NS12placeholders2_2E
	.align		8
        /*0118*/ 	.dword	_ZN34_INTERNAL_b800601e_4_k_cu_92fa3aa56thrust24THRUST_300001_SM_1000_NS12placeholders2_3E
	.align		8
        /*0120*/ 	.dword	_ZN34_INTERNAL_b800601e_4_k_cu_92fa3aa56thrust24THRUST_300001_SM_1000_NS12placeholders2_4E
	.align		8
        /*0128*/ 	.dword	_ZN34_INTERNAL_b800601e_4_k_cu_92fa3aa56thrust24THRUST_300001_SM_1000_NS12placeholders2_5E
	.align		8
        /*0130*/ 	.dword	_ZN34_INTERNAL_b800601e_4_k_cu_92fa3aa56thrust24THRUST_300001_SM_1000_NS12placeholders2_6E
	.align		8
        /*0138*/ 	.dword	_ZN34_INTERNAL_b800601e_4_k_cu_92fa3aa56thrust24THRUST_300001_SM_1000_NS12placeholders2_7E
	.align		8
        /*0140*/ 	.dword	_ZN34_INTERNAL_b800601e_4_k_cu_92fa3aa56thrust24THRUST_300001_SM_1000_NS12placeholders2_8E
	.align		8
        /*0148*/ 	.dword	_ZN34_INTERNAL_b800601e_4_k_cu_92fa3aa56thrust24THRUST_300001_SM_1000_NS12placeholders2_9E
	.align		8
        /*0150*/ 	.dword	_ZN34_INTERNAL_b800601e_4_k_cu_92fa3aa56thrust24THRUST_300001_SM_1000_NS12placeholders3_10E
	.align		8
        /*0158*/ 	.dword	_ZN34_INTERNAL_b800601e_4_k_cu_92fa3aa56thrust24THRUST_300001_SM_1000_NS3seqE
	.align		8
        /*0160*/ 	.dword	_ZN34_INTERNAL_b800601e_4_k_cu_92fa3aa56thrust24THRUST_300001_SM_1000_NS6deviceE


//--------------------- .text._ZN3cub18CUB_300001_SM_10006detail11EmptyKernelIvEEvv --------------------------
	.section	.text._ZN3cub18CUB_300001_SM_10006detail11EmptyKernelIvEEvv,"ax",@progbits
	.align	128
        .global         _ZN3cub18CUB_300001_SM_10006detail11EmptyKernelIvEEvv
        .type           _ZN3cub18CUB_300001_SM_10006detail11EmptyKernelIvEEvv,@function
        .size           _ZN3cub18CUB_300001_SM_10006detail11EmptyKernelIvEEvv,(.L_x_3 - _ZN3cub18CUB_300001_SM_10006detail11EmptyKernelIvEEvv)
        .other          _ZN3cub18CUB_300001_SM_10006detail11EmptyKernelIvEEvv,@"STO_CUDA_ENTRY STV_DEFAULT"
_ZN3cub18CUB_300001_SM_10006detail11EmptyKernelIvEEvv:
.text._ZN3cub18CUB_300001_SM_10006detail11EmptyKernelIvEEvv:
[----:B------:R-:W-:Y:S01]  /*0000*/  LDC R1, c[0x0][0x37c] ;  /* 0x0000df00ff017b82 */ /* 0x000fe20000000800 */
[----:B------:R-:W-:Y:S05]  /*0010*/  EXIT ;  /* 0x000000000000794d */ /* 0x000fea0003800000 */
.L_x_0:
[----:B------:R-:W-:-:S00]  /*0020*/  BRA `(.L_x_0) ;  /* 0xfffffffc00fc7947 */ /* 0x000fc0000383ffff */
[----:B------:R-:W-:-:S00]  /*0030*/  NOP ;  /* 0x0000000000007918 */ /* 0x000fc00000000000 */
        /* <DEDUP_REMOVED lines=12> */
.L_x_3:


//--------------------- .text._Z10test_speedPf    --------------------------
	.section	.text._Z10test_speedPf,"ax",@progbits
	.align	128
        .global         _Z10test_speedPf
        .type           _Z10test_speedPf,@function
        .size           _Z10test_speedPf,(.L_x_4 - _Z10test_speedPf)
        .other          _Z10test_speedPf,@"STO_CUDA_ENTRY STV_DEFAULT"
_Z10test_speedPf:
.text._Z10test_speedPf:
[----:B------:R-:W-:Y:S01]  /*0000*/  LDC R1, c[0x0][0x37c] ;  /* 0x0000df00ff017b82 */ /* 0x000fe20000000800 */
[----:B------:R-:W0:Y:S07]  /*0010*/  S2R R0, SR_TID.X ;  /* 0x0000000000007919 */ /* 0x000e2e0000002100 */
[----:B------:R-:W1:Y:S01]  /*0020*/  S2UR UR5, SR_CgaCtaId ;  /* 0x00000000000579c3 */ /* 0x000e620000008800 */
[----:B------:R-:W-:Y:S01]  /*0030*/  UMOV UR4, 0x400 ;  /* 0x0000040000047882 */ /* 0x000fe20000000000 */
[----:B------:R-:W2:Y:S01]  /*0040*/  LDCU.64 UR8, c[0x0][0x358] ;  /* 0x00006b00ff0877ac */ /* 0x000ea20008000a00 */
[----:B-1----:R-:W-:Y:S01]  /*0050*/  ULEA UR4, UR5, UR4, 0x18 ;  /* 0x0000000405047291 */ /* 0x002fe2000f8ec0ff */
[----:B0-----:R-:W-:-:S13]  /*0060*/  ISETP.GT.U32.AND P0, PT, R0, 0x1f, PT ;  /* 0x0000001f0000780c */ /* 0x001fda0003f04070 */
[----:B------:R-:W-:Y:S02]  /*0070*/  @!P0 LEA R2, R0, UR4, 0x2 ;  /* 0x0000000400028c11 */ /* 0x000fe4000f8e10ff */
[----:B------:R-:W-:-:S05]  /*0080*/  @!P0 MOV R3, 0x3f800000 ;  /* 0x3f80000000038802 */ /* 0x000fca0000000f00 */
[----:B------:R-:W-:Y:S01]  /*0090*/  @!P0 STS [R2], R3 ;  /* 0x0000000302008388 */ /* 0x000fe20000000800 */
[----:B------:R-:W-:Y:S06]  /*00a0*/  BAR.SYNC.DEFER_BLOCKING 0x0 ;  /* 0x0000000000007b1d */ /* 0x000fec0000010000 */
[----:B------:R-:W0:Y:S04]  /*00b0*/  LDS.128 R24, [UR4+0x70] ;  /* 0x00007004ff187984 */ /* 0x000e280008000c00 */
[----:B------:R-:W1:Y:S04]  /*00c0*/  LDS.128 R4, [UR4+0x60] ;  /* 0x00006004ff047984 */ /* 0x000e680008000c00 */
[----:B------:R-:W3:Y:S04]  /*00d0*/  LDS.128 R28, [UR4] ;  /* 0x00000004ff1c7984 */ /* 0x000ee80008000c00 */
[----:B------:R-:W4:Y:S04]  /*00e0*/  LDS.128 R8, [UR4+0x20] ;  /* 0x00002004ff087984 */ /* 0x000f280008000c00 */
[----:B------:R-:W5:Y:S04]  /*00f0*/  LDS.128 R12, [UR4+0x30] ;  /* 0x00003004ff0c7984 */ /* 0x000f680008000c00 */
[----:B------:R-:W2:Y:S04]  /*0100*/  LDS.128 R16, [UR4+0x40] ;  /* 0x00004004ff107984 */ /* 0x000ea80008000c00 */
[----:B------:R-:W2:Y:S01]  /*0110*/  LDS.128 R20, [UR4+0x50] ;  /* 0x00005004ff147984 */ /* 0x000ea20008000c00 */
[----:B0-----:R-:W-:-:S02]  /*0120*/  R2UR UR14, R27 ;  /* 0x000000001b0e72ca */ /* 0x001fc400000e0000 */
[----:B------:R-:W-:Y:S02]  /*0130*/  R2UR UR13, R26 ;  /* 0x000000001a0d72ca */ /* 0x000fe400000e0000 */
[----:B------:R-:W-:Y:S02]  /*0140*/  R2UR UR6, R24 ;  /* 0x00000000180672ca */ /* 0x000fe400000e0000 */
[----:B------:R-:W-:Y:S01]  /*0150*/  R2UR UR12, R25 ;  /* 0x00000000190c72ca */ /* 0x000fe200000e0000 */
[----:B------:R-:W-:Y:S01]  /*0160*/  HFMA2 R25, -RZ, RZ, 1.875, 0 ;  /* 0x3f800000ff197431 */ /* 0x000fe200000001ff */
[----:B-1----:R-:W-:Y:S02]  /*0170*/  R2UR UR11, R7 ;  /* 0x00000000070b72ca */ /* 0x002fe400000e0000 */
[----:B------:R-:W-:Y:S02]  /*0180*/  R2UR UR10, R6 ;  /* 0x00000000060a72ca */ /* 0x000fe400000e0000 */
[----:B------:R-:W-:-:S02]  /*0190*/  R2UR UR7, R5 ;  /* 0x00000000050772ca */ /* 0x000fc400000e0000 */
[----:B------:R-:W-:Y:S02]  /*01a0*/  R2UR UR5, R4 ;  /* 0x00000000040572ca */ /* 0x000fe400000e0000 */
[----:B------:R-:W0:Y:S01]  /*01b0*/  LDS.128 R4, [UR4+0x10] ;  /* 0x00001004ff047984 */ /* 0x000e220008000c00 */
[----:B---345:R-:W-:-:S12]  /*01c0*/  UMOV UR4, URZ ;  /* 0x000000ff00047c82 */ /* 0x038fd80008000000 */
.L_x_1:
[----:B------:R-:W-:Y:S01]  /*01d0*/  FMUL R2, R28, R25 ;  /* 0x000000191c027220 */ /* 0x000fe20000400000 */
[----:B------:R-:W-:-:S03]  /*01e0*/  UIADD3 UR4, UPT, UPT, UR4, 0x140, URZ ;  /* 0x0000014004047890 */ /* 0x000fc6000fffe0ff */
[----:B------:R-:W-:Y:S01]  /*01f0*/  FMUL R3, R2, R29 ;  /* 0x0000001d02037220 */ /* 0x000fe20000400000 */
[----:B------:R-:W-:-:S03]  /*0200*/  UISETP.NE.AND UP0, UPT, UR4, 0xf4240, UPT ;  /* 0x000f42400400788c */ /* 0x000fc6000bf05270 */
[----:B------:R-:W-:-:S04]  /*0210*/  FMUL R2, R3, R30 ;  /* 0x0000001e03027220 */ /* 0x000fc80000400000 */
[----:B------:R-:W-:-:S04]  /*0220*/  FMUL R3, R2, R31 ;  /* 0x0000001f02037220 */ /* 0x000fc80000400000 */
[----:B0-----:R-:W-:-:S04]  /*0230*/  FMUL R2, R4, R3 ;  /* 0x0000000304027220 */ /* 0x001fc80000400000 */
[----:B------:R-:W-:-:S04]  /*0240*/  FMUL R3, R2, R5 ;  /* 0x0000000502037220 */ /* 0x000fc80000400000 */
        /* <DEDUP_REMOVED lines=10> */
[----:B--2---:R-:W-:-:S04]  /*02f0*/  FMUL R2, R16, R3 ;  /* 0x0000000310027220 */ /* 0x004fc80000400000 */
[----:B------:R-:W-:-:S04]  /*0300*/  FMUL R3, R2, R17 ;  /* 0x0000001102037220 */ /* 0x000fc80000400000 */
[----:B------:R-:W-:-:S04]  /*0310*/  FMUL R2, R3, R18 ;  /* 0x0000001203027220 */ /* 0x000fc80000400000 */
[----:B------:R-:W-:-:S04]  /*0320*/  FMUL R3, R2, R19 ;  /* 0x0000001302037220 */ /* 0x000fc80000400000 */
[----:B------:R-:W-:-:S04]  /*0330*/  FMUL R2, R20, R3 ;  /* 0x0000000314027220 */ /* 0x000fc80000400000 */
[----:B------:R-:W-:-:S04]  /*0340*/  FMUL R3, R2, R21 ;  /* 0x0000001502037220 */ /* 0x000fc80000400000 */
[----:B------:R-:W-:-:S04]  /*0350*/  FMUL R2, R3, R22 ;  /* 0x0000001603027220 */ /* 0x000fc80000400000 */
[----:B------:R-:W-:-:S04]  /*0360*/  FMUL R2, R2, R23 ;  /* 0x0000001702027220 */ /* 0x000fc80000400000 */
[----:B------:R-:W-:-:S04]  /*0370*/  FMUL R2, R2, UR5 ;  /* 0x0000000502027c20 */ /* 0x000fc80008400000 */
[----:B------:R-:W-:-:S04]  /*0380*/  FMUL R2, R2, UR7 ;  /* 0x0000000702027c20 */ /* 0x000fc80008400000 */
[----:B------:R-:W-:-:S04]  /*0390*/  FMUL R2, R2, UR10 ;  /* 0x0000000a02027c20 */ /* 0x000fc80008400000 */
[----:B------:R-:W-:-:S04]  /*03a0*/  FMUL R2, R2, UR11 ;  /* 0x0000000b02027c20 */ /* 0x000fc80008400000 */
[----:B------:R-:W-:-:S04]  /*03b0*/  FMUL R2, R2, UR6 ;  /* 0x0000000602027c20 */ /* 0x000fc80008400000 */
[----:B------:R-:W-:-:S04]  /*03c0*/  FMUL R2, R2, UR12 ;  /* 0x0000000c02027c20 */ /* 0x000fc80008400000 */
[----:B------:R-:W-:-:S04]  /*03d0*/  FMUL R2, R2, UR13 ;  /* 0x0000000d02027c20 */ /* 0x000fc80008400000 */
[----:B------:R-:W-:-:S04]  /*03e0*/  FMUL R3, R2, UR14 ;  /* 0x0000000e02037c20 */ /* 0x000fc80008400000 */
        /* <DEDUP_REMOVED lines=287> */
[----:B------:R-:W-:Y:S01]  /*15e0*/  FMUL R25, R2, UR14 ;  /* 0x0000000e02197c20 */ /* 0x000fe20008400000 */
[----:B------:R-:W-:Y:S06]  /*15f0*/  BRA.U UP0, `(.L_x_1) ;  /* 0xffffffe900f47547 */ /* 0x000fec000b83ffff */
[----:B------:R-:W0:Y:S01]  /*1600*/  LDC.64 R2, c[0x0][0x380] ;  /* 0x0000e000ff027b82 */ /* 0x000e220000000a00 */
[----:B------:R-:W-:Y:S01]  /*1610*/  FADD R25, R25, 1 ;  /* 0x3f80000019197421 */ /* 0x000fe20000000000 */
[----:B0-----:R-:W-:-:S05]  /*1620*/  IMAD.WIDE.U32 R2, R0, 0x4, R2 ;  /* 0x0000000400027825 */ /* 0x001fca00078e0002 */
[----:B------:R-:W-:Y:S01]  /*1630*/  STG.E desc[UR8][R2.64], R25 ;  /* 0x0000001902007986 */ /* 0x000fe2000c101908 */
[----:B------:R-:W-:Y:S05]  /*1640*/  EXIT ;  /* 0x000000000000794d */ /* 0x000fea0003800000 */
.L_x_2:
        /* <DEDUP_REMOVED lines=11> */
.L_x_4:


//--------------------- .nv.shared.reserved.0     --------------------------
	.section	.nv.shared.reserved.0,"aw",@nobits
	.weak		__nv_reservedSMEM_offset_0_alias
	.size		__nv_reservedSMEM_offset_0_alias, 0, 64
	.other		__nv_reservedSMEM_offset_0_alias,@"STO_CUDA_RESERVED_SHARED STV_DEFAULT"
__nv_reservedSMEM_offset_0_alias:
	.zero		0
	.zero		64


//--------------------- .nv.global                --------------------------
	.section	.nv.global,"aw",@nobits
.nv.global:
	.type		_ZN34_INTERNAL_b800601e_4_k_cu_92fa3aa56thrust24THRUST_300001_SM_1000_NS12placeholders2_8E,@object
	.size		_ZN34_INTERNAL_b800601e_4_k_cu_92fa3aa56thrust24THRUST_300001_SM_1000_NS12placeholders2_8E,(_ZN34_INTERNAL_b800601e_4_k_cu_92fa3aa54cuda3std3__436_GLOBAL__N__b800601e_4_k_cu_92fa3aa56ignoreE - _ZN34_INTERNAL_b800601e_4_k_cu_92fa3aa56thrust24THRUST_300001_SM_1000_NS12placeholders2_8E)
_ZN34_INTERNAL_b800601e_4_k_cu_92fa3aa56thrust24THRUST_300001_SM_1000_NS12placeholders2_8E:
	.zero		1
	.type		_ZN34_INTERNAL_b800601e_4_k_cu_92fa3aa54cuda3std3__436_GLOBAL__N__b800601e_4_k_cu_92fa3aa56ignoreE,@object
	.size		_ZN34_INTERNAL_b800601e_4_k_cu_92fa3aa54cuda3std3__436_GLOBAL__N__b800601e_4_k_cu_92fa3aa56ignoreE,(_ZN34_INTERNAL_b800601e_4_k_cu_92fa3aa54cuda3std6ranges3__45__cpo4dataE - _ZN34_INTERNAL_b800601e_4_k_cu_92fa3aa54cuda3std3__436_GLOBAL__N__b800601e_4_k_cu_92fa3aa56ignoreE)
_ZN34_INTERNAL_b800601e_4_k_cu_92fa3aa54cuda3std3__436_GLOBAL__N__b800601e_4_k_cu_92fa3aa56ignoreE:
	.zero		1
	.type		_ZN34_INTERNAL_b800601e_4_k_cu_92fa3aa54cuda3std6ranges3__45__cpo4dataE,@object
	.size		_ZN34_INTERNAL_b800601e_4_k_cu_92fa3aa54cuda3std6ranges3__45__cpo4dataE,(_ZN34_INTERNAL_b800601e_4_k_cu_92fa3aa56thrust24THRUST_300001_SM_1000_NS6system3cpp3parE - _ZN34_INTERNAL_b800601e_4_k_cu_92fa3aa54cuda3std6ranges3__45__cpo4dataE)
_ZN34_INTERNAL_b800601e_4_k_cu_92fa3aa54cuda3std6ranges3__45__cpo4dataE:
	.zero		1
	.type		_ZN34_INTERNAL_b800601e_4_k_cu_92fa3aa56thrust24THRUST_300001_SM_1000_NS6system3cpp3parE,@object
	.size		_ZN34_INTERNAL_b800601e_4_k_cu_92fa3aa56thrust24THRUST_300001_SM_1000_NS6system3cpp3parE,(_ZN34_INTERNAL_b800601e_4_k_cu_92fa3aa54cuda3std3__45__cpo5beginE - _ZN34_INTERNAL_b800601e_4_k_cu_92fa3aa56thrust24THRUST_300001_SM_1000_NS6system3cpp3parE)
_ZN34_INTERNAL_b800601e_4_k_cu_92fa3aa56thrust24THRUST_300001_SM_1000_NS6system3cpp3parE:
	.zero		1
	.type		_ZN34_INTERNAL_b800601e_4_k_cu_92fa3aa54cuda3std3__45__cpo5beginE,@object
	.size		_ZN34_INTERNAL_b800601e_4_k_cu_92fa3aa54cuda3std3__45__cpo5beginE,(_ZN34_INTERNAL_b800601e_4_k_cu_92fa3aa54cuda3std6ranges3__45__cpo5beginE - _ZN34_INTERNAL_b800601e_4_k_cu_92fa3aa54cuda3std3__45__cpo5beginE)
_ZN34_INTERNAL_b800601e_4_k_cu_92fa3aa54cuda3std3__45__cpo5beginE:
	.zero		1
	.type		_ZN34_INTERNAL_b800601e_4_k_cu_92fa3aa54cuda3std6ranges3__45__cpo5beginE,@object
	.size		_ZN34_INTERNAL_b800601e_4_k_cu_92fa3aa54cuda3std6ranges3__45__cpo5beginE,(_ZN34_INTERNAL_b800601e_4_k_cu_92fa3aa56thrust24THRUST_300001_SM_1000_NS6deviceE - _ZN34_INTERNAL_b800601e_4_k_cu_92fa3aa54cuda3std6ranges3__45__cpo5beginE)
_ZN34_INTERNAL_b800601e_4_k_cu_92fa3aa54cuda3std6ranges3__45__cpo5beginE:
	.zero		1
	.type		_ZN34_INTERNAL_b800601e_4_k_cu_92fa3aa56thrust24THRUST_300001_SM_1000_NS6deviceE,@object
	.size		_ZN34_INTERNAL_b800601e_4_k_cu_92fa3aa56thrust24THRUST_300001_SM_1000_NS6deviceE,(_ZN34_INTERNAL_b800601e_4_k_cu_92fa3aa54cuda3std3__47nulloptE - _ZN34_INTERNAL_b800601e_4_k_cu_92fa3aa56thrust24THRUST_300001_SM_1000_NS6deviceE)
_ZN34_INTERNAL_b800601e_4_k_cu_92fa3aa56thrust24THRUST_300001_SM_1000_NS6deviceE:
	.zero		1
	.type		_ZN34_INTERNAL_b800601e_4_k_cu_92fa3aa54cuda3std3__47nulloptE,@object
	.size		_ZN34_INTERNAL_b800601e_4_k_cu_92fa3aa54cuda3std3__47nulloptE,(_ZN34_INTERNAL_b800601e_4_k_cu_92fa3aa54cuda3std6ranges3__45__cpo8distanceE - _ZN34_INTERNAL_b800601e_4_k_cu_92fa3aa54cuda3std3__47nulloptE)
_ZN34_INTERNAL_b800601e_4_k_cu_92fa3aa54cuda3std3__47nulloptE:
	.zero		1
	.type		_ZN34_INTERNAL_b800601e_4_k_cu_92fa3aa54cuda3std6ranges3__45__cpo8distanceE,@object
	.size		_ZN34_INTERNAL_b800601e_4_k_cu_92fa3aa54cuda3std6ranges3__45__cpo8distanceE,(_ZN34_INTERNAL_b800601e_4_k_cu_92fa3aa56thrust24THRUST_300001_SM_1000_NS12placeholders2_4E - _ZN34_INTERNAL_b800601e_4_k_cu_92fa3aa54cuda3std6ranges3__45__cpo8distanceE)
_ZN34_INTERNAL_b800601e_4_k_cu_92fa3aa54cuda3std6ranges3__45__cpo8distanceE:
	.zero		1
	.type		_ZN34_INTERNAL_b800601e_4_k_cu_92fa3aa56thrust24THRUST_300001_SM_1000_NS12placeholders2_4E,@object
	.size		_ZN34_INTERNAL_b800601e_4_k_cu_92fa3aa56thrust24THRUST_300001_SM_1000_NS12placeholders2_4E,(_ZN34_INTERNAL_b800601e_4_k_cu_92fa3aa54cuda3std3__45__cpo6rbeginE - _ZN34_INTERNAL_b800601e_4_k_cu_92fa3aa56thrust24THRUST_300001_SM_1000_NS12placeholders2_4E)
_ZN34_INTERNAL_b800601e_4_k_cu_92fa3aa56thrust24THRUST_300001_SM_1000_NS12placeholders2_4E:
	.zero		1
	.type		_ZN34_INTERNAL_b800601e_4_k_cu_92fa3aa54cuda3std3__45__cpo6rbeginE,@object
	.size		_ZN34_INTERNAL_b800601e_4_k_cu_92fa3aa54cuda3std3__45__cpo6rbeginE,(_ZN34_INTERNAL_b800601e_4_k_cu_92fa3aa54cuda3std6ranges3__45__cpo7advanceE - _ZN34_INTERNAL_b800601e_4_k_cu_92fa3aa54cuda3std3__45__cpo6rbeginE)
_ZN34_INTERNAL_b800601e_4_k_cu_92fa3aa54cuda3std3__45__cpo6rbeginE:
	.zero		1
	.type		_ZN34_INTERNAL_b800601e_4_k_cu_92fa3aa54cuda3std6ranges3__45__cpo7advanceE,@object
	.size		_ZN34_INTERNAL_b800601e_4_k_cu_92fa3aa54cuda3std6ranges3__45__cpo7advanceE,(_ZN34_INTERNAL_b800601e_4_k_cu_92fa3aa56thrust24THRUST_300001_SM_1000_NS12placeholders3_10E - _ZN34_INTERNAL_b800601e_4_k_cu_92fa3aa54cuda3std6ranges3__45__cpo7advanceE)
_ZN34_INTERNAL_b800601e_4_k_cu_92fa3aa54cuda3std6ranges3__45__cpo7advanceE:
	.zero		1
	.type		_ZN34_INTERNAL_b800601e_4_k_cu_92fa3aa56thrust24THRUST_300001_SM_1000_NS12placeholders3_10E,@object
	.size		_ZN34_INTERNAL_b800601e_4_k_cu_92fa3aa56thrust24THRUST_300001_SM_1000_NS12placeholders3_10E,(_ZN34_INTERNAL_b800601e_4_k_cu_92fa3aa54cuda3std3__48in_placeE - _ZN34_INTERNAL_b800601e_4_k_cu_92fa3aa56thrust24THRUST_300001_SM_1000_NS12placeholders3_10E)
_ZN34_INTERNAL_b800601e_4_k_cu_92fa3aa56thrust24THRUST_300001_SM_1000_NS12placeholders3_10E:
	.zero		1
	.type		_ZN34_INTERNAL_b800601e_4_k_cu_92fa3aa54cuda3std3__48in_placeE,@object
	.size		_ZN34_INTERNAL_b800601e_4_k_cu_92fa3aa54cuda3std3__48in_placeE,(_ZN34_INTERNAL_b800601e_4_k_cu_92fa3aa54cuda3std6ranges3__45__cpo4sizeE - _ZN34_INTERNAL_b800601e_4_k_cu_92fa3aa54cuda3std3__48in_placeE)
_ZN34_INTERNAL_b800601e_4_k_cu_92fa3aa54cuda3std3__48in_placeE:
	.zero		1
	.type		_ZN34_INTERNAL_b800601e_4_k_cu_92fa3aa54cuda3std6ranges3__45__cpo4sizeE,@object
	.size		_ZN34_INTERNAL_b800601e_4_k_cu_92fa3aa54cuda3std6ranges3__45__cpo4sizeE,(_ZN34_INTERNAL_b800601e_4_k_cu_92fa3aa56thrust24THRUST_300001_SM_1000_NS12placeholders2_2E - _ZN34_INTERNAL_b800601e_4_k_cu_92fa3aa54cuda3std6ranges3__45__cpo4sizeE)
_ZN34_INTERNAL_b800601e_4_k_cu_92fa3aa54cuda3std6ranges3__45__cpo4sizeE:
	.zero		1
	.type		_ZN34_INTERNAL_b800601e_4_k_cu_92fa3aa56thrust24THRUST_300001_SM_1000_NS12placeholders2_2E,@object
	.size		_ZN34_INTERNAL_b800601e_4_k_cu_92fa3aa56thrust24THRUST_300001_SM_1000_NS12placeholders2_2E,(_ZN34_INTERNAL_b800601e_4_k_cu_92fa3aa54cuda3std3__45__cpo6cbeginE - _ZN34_INTERNAL_b800601e_4_k_cu_92fa3aa56thrust24THRUST_300001_SM_1000_NS12placeholders2_2E)
_ZN34_INTERNAL_b800601e_4_k_cu_92fa3aa56thrust24THRUST_300001_SM_1000_NS12placeholders2_2E:
	.zero		1
	.type		_ZN34_INTERNAL_b800601e_4_k_cu_92fa3aa54cuda3std3__45__cpo6cbeginE,@object
	.size		_ZN34_INTERNAL_b800601e_4_k_cu_92fa3aa54cuda3std3__45__cpo6cbeginE,(_ZN34_INTERNAL_b800601e_4_k_cu_92fa3aa54cuda3std6ranges3__45__cpo6cbeginE - _ZN34_INTERNAL_b800601e_4_k_cu_92fa3aa54cuda3std3__45__cpo6cbeginE)
_ZN34_INTERNAL_b800601e_4_k_cu_92fa3aa54cuda3std3__45__cpo6cbeginE:
	.zero		1
	.type		_ZN34_INTERNAL_b800601e_4_k_cu_92fa3aa54cuda3std6ranges3__45__cpo6cbeginE,@object
	.size		_ZN34_INTERNAL_b800601e_4_k_cu_92fa3aa54cuda3std6ranges3__45__cpo6cbeginE,(_ZN34_INTERNAL_b800601e_4_k_cu_92fa3aa56thrust24THRUST_300001_SM_1000_NS12placeholders2_6E - _ZN34_INTERNAL_b800601e_4_k_cu_92fa3aa54cuda3std6ranges3__45__cpo6cbeginE)
_ZN34_INTERNAL_b800601e_4_k_cu_92fa3aa54cuda3std6ranges3__45__cpo6cbeginE:
	.zero		1
	.type		_ZN34_INTERNAL_b800601e_4_k_cu_92fa3aa56thrust24THRUST_300001_SM_1000_NS12placeholders2_6E,@object
	.size		_ZN34_INTERNAL_b800601e_4_k_cu_92fa3aa56thrust24THRUST_300001_SM_1000_NS12placeholders2_6E,(_ZN34_INTERNAL_b800601e_4_k_cu_92fa3aa54cuda3std3__45__cpo7crbeginE - _ZN34_INTERNAL_b800601e_4_k_cu_92fa3aa56thrust24THRUST_300001_SM_1000_NS12placeholders2_6E)
_ZN34_INTERNAL_b800601e_4_k_cu_92fa3aa56thrust24THRUST_300001_SM_1000_NS12placeholders2_6E:
	.zero		1
	.type		_ZN34_INTERNAL_b800601e_4_k_cu_92fa3aa54cuda3std3__45__cpo7crbeginE,@object
	.size		_ZN34_INTERNAL_b800601e_4_k_cu_92fa3aa54cuda3std3__45__cpo7crbeginE,(_ZN34_INTERNAL_b800601e_4_k_cu_92fa3aa54cuda3std6ranges3__45__cpo4nextE - _ZN34_INTERNAL_b800601e_4_k_cu_92fa3aa54cuda3std3__45__cpo7crbeginE)
_ZN34_INTERNAL_b800601e_4_k_cu_92fa3aa54cuda3std3__45__cpo7crbeginE:
	.zero		1
	.type		_ZN34_INTERNAL_b800601e_4_k_cu_92fa3aa54cuda3std6ranges3__45__cpo4nextE,@object
	.size		_ZN34_INTERNAL_b800601e_4_k_cu_92fa3aa54cuda3std6ranges3__45__cpo4nextE,(_ZN34_INTERNAL_b800601e_4_k_cu_92fa3aa54cuda3std6ranges3__45__cpo4swapE - _ZN34_INTERNAL_b800601e_4_k_cu_92fa3aa54cuda3std6ranges3__45__cpo4nextE)
_ZN34_INTERNAL_b800601e_4_k_cu_92fa3aa54cuda3std6ranges3__45__cpo4nextE:
	.zero		1
	.type		_ZN34_INTERNAL_b800601e_4_k_cu_92fa3aa54cuda3std6ranges3__45__cpo4swapE,@object
	.size		_ZN34_INTERNAL_b800601e_4_k_cu_92fa3aa54cuda3std6ranges3__45__cpo4swapE,(_ZN34_INTERNAL_b800601e_4_k_cu_92fa3aa56thrust24THRUST_300001_SM_1000_NS8cuda_cub10par_nosyncE - _ZN34_INTERNAL_b800601e_4_k_cu_92fa3aa54cuda3std6ranges3__45__cpo4swapE)
_ZN34_INTERNAL_b800601e_4_k_cu_92fa3aa54cuda3std6ranges3__45__cpo4swapE:
	.zero		1
	.type		_ZN34_INTERNAL_b800601e_4_k_cu_92fa3aa56thrust24THRUST_300001_SM_1000_NS8cuda_cub10par_nosyncE,@object
	.size		_ZN34_INTERNAL_b800601e_4_k_cu_92fa3aa56thrust24THRUST_300001_SM_1000_NS8cuda_cub10par_nosyncE,(_ZN34_INTERNAL_b800601e_4_k_cu_92fa3aa56thrust24THRUST_300001_SM_1000_NS3seqE - _ZN34_INTERNAL_b800601e_4_k_cu_92fa3aa56thrust24THRUST_300001_SM_1000_NS8cuda_cub10par_nosyncE)
_ZN34_INTERNAL_b800601e_4_k_cu_92fa3aa56thrust24THRUST_300001_SM_1000_NS8cuda_cub10par_nosyncE:
	.zero		1
	.type		_ZN34_INTERNAL_b800601e_4_k_cu_92fa3aa56thrust24THRUST_300001_SM_1000_NS3seqE,@object
	.size		_ZN34_INTERNAL_b800601e_4_k_cu_92fa3aa56thrust24THRUST_300001_SM_1000_NS3seqE,(_ZN34_INTERNAL_b800601e_4_k_cu_92fa3aa54cuda3std3__420unreachable_sentinelE - _ZN34_INTERNAL_b800601e_4_k_cu_92fa3aa56thrust24THRUST_300001_SM_1000_NS3seqE)
_ZN34_INTERNAL_b800601e_4_k_cu_92fa3aa56thrust24THRUST_300001_SM_1000_NS3seqE:
	.zero		1
	.type		_ZN34_INTERNAL_b800601e_4_k_cu_92fa3aa54cuda3std3__420unreachable_sentinelE,@object
	.size		_ZN34_INTERNAL_b800601e_4_k_cu_92fa3aa54cuda3std3__420unreachable_sentinelE,(_ZN34_INTERNAL_b800601e_4_k_cu_92fa3aa54cuda3std6ranges3__45__cpo5ssizeE - _ZN34_INTERNAL_b800601e_4_k_cu_92fa3aa54cuda3std3__420unreachable_sentinelE)
_ZN34_INTERNAL_b800601e_4_k_cu_92fa3aa54cuda3std3__420unreachable_sentinelE:
	.zero		1
	.type		_ZN34_INTERNAL_b800601e_4_k_cu_92fa3aa54cuda3std6ranges3__45__cpo5ssizeE,@object
	.size		_ZN34_INTERNAL_b800601e_4_k_cu_92fa3aa54cuda3std6ranges3__45__cpo5ssizeE,(_ZN34_INTERNAL_b800601e_4_k_cu_92fa3aa56thrust24THRUST_300001_SM_1000_NS12placeholders2_3E - _ZN34_INTERNAL_b800601e_4_k_cu_92fa3aa54cuda3std6ranges3__45__cpo5ssizeE)
_ZN34_INTERNAL_b800601e_4_k_cu_92fa3aa54cuda3std6ranges3__45__cpo5ssizeE:
	.zero		1
	.type		_ZN34_INTERNAL_b800601e_4_k_cu_92fa3aa56thrust24THRUST_300001_SM_1000_NS12placeholders2_3E,@object
	.size		_ZN34_INTERNAL_b800601e_4_k_cu_92fa3aa56thrust24THRUST_300001_SM_1000_NS12placeholders2_3E,(_ZN34_INTERNAL_b800601e_4_k_cu_92fa3aa54cuda3std3__45__cpo4cendE - _ZN34_INTERNAL_b800601e_4_k_cu_92fa3aa56thrust24THRUST_300001_SM_1000_NS12placeholders2_3E)
_ZN34_INTERNAL_b800601e_4_k_cu_92fa3aa56thrust24THRUST_300001_SM_1000_NS12placeholders2_3E:
	.zero		1
	.type		_ZN34_INTERNAL_b800601e_4_k_cu_92fa3aa54cuda3std3__45__cpo4cendE,@object
	.size		_ZN34_INTERNAL_b800601e_4_k_cu_92fa3aa54cuda3std3__45__cpo4cendE,(_ZN34_INTERNAL_b800601e_4_k_cu_92fa3aa54cuda3std6ranges3__45__cpo4cendE - _ZN34_INTERNAL_b800601e_4_k_cu_92fa3aa54cuda3std3__45__cpo4cendE)
_ZN34_INTERNAL_b800601e_4_k_cu_92fa3aa54cuda3std3__45__cpo4cendE:
	.zero		1
	.type		_ZN34_INTERNAL_b800601e_4_k_cu_92fa3aa54cuda3std6ranges3__45__cpo4cendE,@object
	.size		_ZN34_INTERNAL_b800601e_4_k_cu_92fa3aa54cuda3std6ranges3__45__cpo4cendE,(_ZN34_INTERNAL_b800601e_4_k_cu_92fa3aa56thrust24THRUST_300001_SM_1000_NS12placeholders2_7E - _ZN34_INTERNAL_b800601e_4_k_cu_92fa3aa54cuda3std6ranges3__45__cpo4cendE)
_ZN34_INTERNAL_b800601e_4_k_cu_92fa3aa54cuda3std6ranges3__45__cpo4cendE:
	.zero		1
	.type		_ZN34_INTERNAL_b800601e_4_k_cu_92fa3aa56thrust24THRUST_300001_SM_1000_NS12placeholders2_7E,@object
	.size		_ZN34_INTERNAL_b800601e_4_k_cu_92fa3aa56thrust24THRUST_300001_SM_1000_NS12placeholders2_7E,(_ZN34_INTERNAL_b800601e_4_k_cu_92fa3aa54cuda3std3__45__cpo5crendE - _ZN34_INTERNAL_b800601e_4_k_cu_92fa3aa56thrust24THRUST_300001_SM_1000_NS12placeholders2_7E)
_ZN34_INTERNAL_b800601e_4_k_cu_92fa3aa56thrust24THRUST_300001_SM_1000_NS12placeholders2_7E:
	.zero		1
	.type		_ZN34_INTERNAL_b800601e_4_k_cu_92fa3aa54cuda3std3__45__cpo5crendE,@object
	.size		_ZN34_INTERNAL_b800601e_4_k_cu_92fa3aa54cuda3std3__45__cpo5crendE,(_ZN34_INTERNAL_b800601e_4_k_cu_92fa3aa54cuda3std6ranges3__45__cpo4prevE - _ZN34_INTERNAL_b800601e_4_k_cu_92fa3aa54cuda3std3__45__cpo5crendE)
_ZN34_INTERNAL_b800601e_4_k_cu_92fa3aa54cuda3std3__45__cpo5crendE:
	.zero		1
	.type		_ZN34_INTERNAL_b800601e_4_k_cu_92fa3aa54cuda3std6ranges3__45__cpo4prevE,@object
	.size		_ZN34_INTERNAL_b800601e_4_k_cu_92fa3aa54cuda3std6ranges3__45__cpo4prevE,(_ZN34_INTERNAL_b800601e_4_k_cu_92fa3aa54cuda3std6ranges3__45__cpo9iter_moveE - _ZN34_INTERNAL_b800601e_4_k_cu_92fa3aa54cuda3std6ranges3__45__cpo4prevE)
_ZN34_INTERNAL_b800601e_4_k_cu_92fa3aa54cuda3std6ranges3__45__cpo4prevE:
	.zero		1
	.type		_ZN34_INTERNAL_b800601e_4_k_cu_92fa3aa54cuda3std6ranges3__45__cpo9iter_moveE,@object
	.size		_ZN34_INTERNAL_b800601e_4_k_cu_92fa3aa54cuda3std6ranges3__45__cpo9iter_moveE,(_ZN34_INTERNAL_b800601e_4_k_cu_92fa3aa56thrust24THRUST_300001_SM_1000_NS6system6detail10sequential3seqE - _ZN34_INTERNAL_b800601e_4_k_cu_92fa3aa54cuda3std6ranges3__45__cpo9iter_moveE)
_ZN34_INTERNAL_b800601e_4_k_cu_92fa3aa54cuda3std6ranges3__45__cpo9iter_moveE:
	.zero		1
	.type		_ZN34_INTERNAL_b800601e_4_k_cu_92fa3aa56thrust24THRUST_300001_SM_1000_NS6system6detail10sequential3seqE,@object
	.size		_ZN34_INTERNAL_b800601e_4_k_cu_92fa3aa56thrust24THRUST_300001_SM_1000_NS6system6detail10sequential3seqE,(_ZN34_INTERNAL_b800601e_4_k_cu_92fa3aa56thrust24THRUST_300001_SM_1000_NS12placeholders2_9E - _ZN34_INTERNAL_b800601e_4_k_cu_92fa3aa56thrust24THRUST_300001_SM_1000_NS6system6detail10sequential3seqE)
_ZN34_INTERNAL_b800601e_4_k_cu_92fa3aa56thrust24THRUST_300001_SM_1000_NS6system6detail10sequential3seqE:
	.zero		1
	.type		_ZN34_INTERNAL_b800601e_4_k_cu_92fa3aa56thrust24THRUST_300001_SM_1000_NS12placeholders2_9E,@object
	.size		_ZN34_INTERNAL_b800601e_4_k_cu_92fa3aa56thrust24THRUST_300001_SM_1000_NS12placeholders2_9E,(_ZN34_INTERNAL_b800601e_4_k_cu_92fa3aa54cuda3std3__419piecewise_constructE - _ZN34_INTERNAL_b800601e_4_k_cu_92fa3aa56thrust24THRUST_300001_SM_1000_NS12placeholders2_9E)
_ZN34_INTERNAL_b800601e_4_k_cu_92fa3aa56thrust24THRUST_300001_SM_1000_NS12placeholders2_9E:
	.zero		1
	.type		_ZN34_INTERNAL_b800601e_4_k_cu_92fa3aa54cuda3std3__419piecewise_constructE,@object
	.size		_ZN34_INTERNAL_b800601e_4_k_cu_92fa3aa54cuda3std3__419piecewise_constructE,(_ZN34_INTERNAL_b800601e_4_k_cu_92fa3aa54cuda3std6ranges3__45__cpo5cdataE - _ZN34_INTERNAL_b800601e_4_k_cu_92fa3aa54cuda3std3__419piecewise_constructE)
_ZN34_INTERNAL_b800601e_4_k_cu_92fa3aa54cuda3std3__419piecewise_constructE:
	.zero		1
	.type		_ZN34_INTERNAL_b800601e_4_k_cu_92fa3aa54cuda3std6ranges3__45__cpo5cdataE,@object
	.size		_ZN34_INTERNAL_b800601e_4_k_cu_92fa3aa54cuda3std6ranges3__45__cpo5cdataE,(_ZN34_INTERNAL_b800601e_4_k_cu_92fa3aa56thrust24THRUST_300001_SM_1000_NS12placeholders2_1E - _ZN34_INTERNAL_b800601e_4_k_cu_92fa3aa54cuda3std6ranges3__45__cpo5cdataE)
_ZN34_INTERNAL_b800601e_4_k_cu_92fa3aa54cuda3std6ranges3__45__cpo5cdataE:
	.zero		1
	.type		_ZN34_INTERNAL_b800601e_4_k_cu_92fa3aa56thrust24THRUST_300001_SM_1000_NS12placeholders2_1E,@object
	.size		_ZN34_INTERNAL_b800601e_4_k_cu_92fa3aa56thrust24THRUST_300001_SM_1000_NS12placeholders2_1E,(_ZN34_INTERNAL_b800601e_4_k_cu_92fa3aa54cuda3std3__45__cpo3endE - _ZN34_INTERNAL_b800601e_4_k_cu_92fa3aa56thrust24THRUST_300001_SM_1000_NS12placeholders2_1E)
_ZN34_INTERNAL_b800601e_4_k_cu_92fa3aa56thrust24THRUST_300001_SM_1000_NS12placeholders2_1E:
	.zero		1
	.type		_ZN34_INTERNAL_b800601e_4_k_cu_92fa3aa54cuda3std3__45__cpo3endE,@object
	.size		_ZN34_INTERNAL_b800601e_4_k_cu_92fa3aa54cuda3std3__45__cpo3endE,(_ZN34_INTERNAL_b800601e_4_k_cu_92fa3aa54cuda3std6ranges3__45__cpo3endE - _ZN34_INTERNAL_b800601e_4_k_cu_92fa3aa54cuda3std3__45__cpo3endE)
_ZN34_INTERNAL_b800601e_4_k_cu_92fa3aa54cuda3std3__45__cpo3endE:
	.zero		1
	.type		_ZN34_INTERNAL_b800601e_4_k_cu_92fa3aa54cuda3std6ranges3__45__cpo3endE,@object
	.size		_ZN34_INTERNAL_b800601e_4_k_cu_92fa3aa54cuda3std6ranges3__45__cpo3endE,(_ZN34_INTERNAL_b800601e_4_k_cu_92fa3aa56thrust24THRUST_300001_SM_1000_NS12placeholders2_5E - _ZN34_INTERNAL_b800601e_4_k_cu_92fa3aa54cuda3std6ranges3__45__cpo3endE)
_ZN34_INTERNAL_b800601e_4_k_cu_92fa3aa54cuda3std6ranges3__45__cpo3endE:
	.zero		1
	.type		_ZN34_INTERNAL_b800601e_4_k_cu_92fa3aa56thrust24THRUST_300001_SM_1000_NS12placeholders2_5E,@object
	.size		_ZN34_INTERNAL_b800601e_4_k_cu_92fa3aa56thrust24THRUST_300001_SM_1000_NS12placeholders2_5E,(_ZN34_INTERNAL_b800601e_4_k_cu_92fa3aa54cuda3std3__45__cpo4rendE - _ZN34_INTERNAL_b800601e_4_k_cu_92fa3aa56thrust24THRUST_300001_SM_1000_NS12placeholders2_5E)
_ZN34_INTERNAL_b800601e_4_k_cu_92fa3aa56thrust24THRUST_300001_SM_1000_NS12placeholders2_5E:
	.zero		1
	.type		_ZN34_INTERNAL_b800601e_4_k_cu_92fa3aa54cuda3std3__45__cpo4rendE,@object
	.size		_ZN34_INTERNAL_b800601e_4_k_cu_92fa3aa54cuda3std3__45__cpo4rendE,(_ZN34_INTERNAL_b800601e_4_k_cu_92fa3aa54cuda3std6ranges3__45__cpo9iter_swapE - _ZN34_INTERNAL_b800601e_4_k_cu_92fa3aa54cuda3std3__45__cpo4rendE)
_ZN34_INTERNAL_b800601e_4_k_cu_92fa3aa54cuda3std3__45__cpo4rendE:
	.zero		1
	.type		_ZN34_INTERNAL_b800601e_4_k_cu_92fa3aa54cuda3std6ranges3__45__cpo9iter_swapE,@object
	.size		_ZN34_INTERNAL_b800601e_4_k_cu_92fa3aa54cuda3std6ranges3__45__cpo9iter_swapE,(_ZN34_INTERNAL_b800601e_4_k_cu_92fa3aa54cuda3std3__48unexpectE - _ZN34_INTERNAL_b800601e_4_k_cu_92fa3aa54cuda3std6ranges3__45__cpo9iter_swapE)
_ZN34_INTERNAL_b800601e_4_k_cu_92fa3aa54cuda3std6ranges3__45__cpo9iter_swapE:
	.zero		1
	.type		_ZN34_INTERNAL_b800601e_4_k_cu_92fa3aa54cuda3std3__48unexpectE,@object
	.size		_ZN34_INTERNAL_b800601e_4_k_cu_92fa3aa54cuda3std3__48unexpectE,(_ZN34_INTERNAL_b800601e_4_k_cu_92fa3aa56thrust24THRUST_300001_SM_1000_NS8cuda_cub3parE - _ZN34_INTERNAL_b800601e_4_k_cu_92fa3aa54cuda3std3__48unexpectE)
_ZN34_INTERNAL_b800601e_4_k_cu_92fa3aa54cuda3std3__48unexpectE:
	.zero		1
	.type		_ZN34_INTERNAL_b800601e_4_k_cu_92fa3aa56thrust24THRUST_300001_SM_1000_NS8cuda_cub3parE,@object
	.size		_ZN34_INTERNAL_b800601e_4_k_cu_92fa3aa56thrust24THRUST_300001_SM_1000_NS8cuda_cub3parE,(.L_29 - _ZN34_INTERNAL_b800601e_4_k_cu_92fa3aa56thrust24THRUST_300001_SM_1000_NS8cuda_cub3parE)
_ZN34_INTERNAL_b800601e_4_k_cu_92fa3aa56thrust24THRUST_300001_SM_1000_NS8cuda_cub3parE:
	.zero		1
.L_29:


//--------------------- .nv.shared._Z10test_speedPf --------------------------
	.section	.nv.shared._Z10test_speedPf,"aw",@nobits
	.sectionflags	@""
	.align	4
.nv.shared._Z10test_speedPf:
	.zero		1152


//--------------------- .nv.constant0._ZN3cub18CUB_300001_SM_10006detail11EmptyKernelIvEEvv --------------------------
	.section	.nv.constant0._ZN3cub18CUB_300001_SM_10006detail11EmptyKernelIvEEvv,"a",@progbits
	.sectionflags	@""
	.align	4
.nv.constant0._ZN3cub18CUB_300001_SM_10006detail11EmptyKernelIvEEvv:
	.zero		896


//--------------------- .nv.constant0._Z10test_speedPf --------------------------
	.section	.nv.constant0._Z10test_speedPf,"a",@progbits
	.sectionflags	@""
	.align	4
.nv.constant0._Z10test_speedPf:
	.zero		904


//--------------------- SYMBOLS --------------------------

	.type		.nv.reservedSmem.offset0,@object
	.size		.nv.reservedSmem.offset0,0x4
	.type		.nv.reservedSmem.cap,@object
	.size		.nv.reservedSmem.cap,0x4
